//
// Generated by NVIDIA NVVM Compiler
//
// Compiler Build ID: CL-36424714
// Cuda compilation tools, release 13.0, V13.0.88
// Based on NVVM 20.0.0
//

.version 9.0
.target sm_100
.address_size 64

	// .globl	_Z17bm_segment_kernelPKcxixxPx
.const .align 4 .b8 d_bc[1024];
.const .align 4 .b8 d_shift[32772];
.const .align 1 .b8 d_pat[8192];

.visible .entry _Z17bm_segment_kernelPKcxixxPx(
	.param .u64 .ptr .align 1 _Z17bm_segment_kernelPKcxixxPx_param_0,
	.param .u64 _Z17bm_segment_kernelPKcxixxPx_param_1,
	.param .u32 _Z17bm_segment_kernelPKcxixxPx_param_2,
	.param .u64 _Z17bm_segment_kernelPKcxixxPx_param_3,
	.param .u64 _Z17bm_segment_kernelPKcxixxPx_param_4,
	.param .u64 .ptr .align 1 _Z17bm_segment_kernelPKcxixxPx_param_5
)
{
	.reg .pred 	%p<6>;
	.reg .b16 	%rs<4>;
	.reg .b32 	%r<16>;
	.reg .b64 	%rd<37>;

	ld.param.u64 	%rd9, [_Z17bm_segment_kernelPKcxixxPx_param_0];
	ld.param.u64 	%rd10, [_Z17bm_segment_kernelPKcxixxPx_param_1];
	ld.param.u32 	%r6, [_Z17bm_segment_kernelPKcxixxPx_param_2];
	ld.param.u64 	%rd33, [_Z17bm_segment_kernelPKcxixxPx_param_3];
	ld.param.u64 	%rd12, [_Z17bm_segment_kernelPKcxixxPx_param_4];
	ld.param.u64 	%rd13, [_Z17bm_segment_kernelPKcxixxPx_param_5];
	mov.u32 	%r7, %tid.x;
	setp.ne.s32 	%p1, %r7, 0;
	@%p1 bra 	$L__BB0_9;
	cvt.s64.s32 	%rd15, %r6;
	sub.s64 	%rd16, %rd10, %rd15;
	min.s64 	%rd1, %rd12, %rd16;
	setp.gt.s64 	%p2, %rd33, %rd1;
	mov.b64 	%rd34, 0;
	@%p2 bra 	$L__BB0_8;
	ld.const.u32 	%r1, [d_shift];
	cvta.to.global.u64 	%rd2, %rd9;
	mov.b64 	%rd34, 0;
$L__BB0_3:
	mov.u32 	%r14, %r6;
$L__BB0_4:
	mov.u32 	%r2, %r14;
	setp.lt.s32 	%p3, %r2, 1;
	@%p3 bra 	$L__BB0_10;
	add.s32 	%r14, %r2, -1;
	cvt.u64.u32 	%rd18, %r14;
	mov.u64 	%rd19, d_pat;
	add.s64 	%rd20, %rd19, %rd18;
	ld.const.u8 	%rs2, [%rd20];
	add.s64 	%rd21, %rd33, %rd18;
	add.s64 	%rd22, %rd2, %rd21;
	ld.global.nc.u8 	%rs3, [%rd22];
	cvt.u16.u8 	%rs1, %rs3;
	setp.eq.s16 	%p4, %rs2, %rs1;
	@%p4 bra 	$L__BB0_4;
	cvt.u32.u16 	%r8, %rs1;
	mul.wide.u32 	%rd23, %r8, 4;
	mov.u64 	%rd24, d_bc;
	add.s64 	%rd25, %rd24, %rd23;
	ld.const.u32 	%r9, [%rd25];
	sub.s32 	%r10, %r14, %r9;
	mul.wide.u32 	%rd26, %r2, 4;
	mov.u64 	%rd27, d_shift;
	add.s64 	%rd28, %rd27, %rd26;
	ld.const.u32 	%r11, [%rd28];
	max.s32 	%r12, %r10, %r11;
	max.s32 	%r15, %r12, 1;
$L__BB0_7:
	cvt.s64.s32 	%rd29, %r15;
	add.s64 	%rd33, %rd33, %rd29;
	setp.le.s64 	%p5, %rd33, %rd1;
	@%p5 bra 	$L__BB0_3;
$L__BB0_8:
	mov.u32 	%r13, %ctaid.x;
	cvta.to.global.u64 	%rd30, %rd13;
	mul.wide.u32 	%rd31, %r13, 8;
	add.s64 	%rd32, %rd30, %rd31;
	st.global.u64 	[%rd32], %rd34;
$L__BB0_9:
	ret;
$L__BB0_10:
	add.s64 	%rd34, %rd34, 1;
	mov.u32 	%r15, %r1;
	bra.uni 	$L__BB0_7;

}
	// .globl	_Z15bm_chunk_kernelPKcxixxiPx
.visible .entry _Z15bm_chunk_kernelPKcxixxiPx(
	.param .u64 .ptr .align 1 _Z15bm_chunk_kernelPKcxixxiPx_param_0,
	.param .u64 _Z15bm_chunk_kernelPKcxixxiPx_param_1,
	.param .u32 _Z15bm_chunk_kernelPKcxixxiPx_param_2,
	.param .u64 _Z15bm_chunk_kernelPKcxixxiPx_param_3,
	.param .u64 _Z15bm_chunk_kernelPKcxixxiPx_param_4,
	.param .u32 _Z15bm_chunk_kernelPKcxixxiPx_param_5,
	.param .u64 .ptr .align 1 _Z15bm_chunk_kernelPKcxixxiPx_param_6
)
{
	.reg .pred 	%p<8>;
	.reg .b16 	%rs<4>;
	.reg .b32 	%r<17>;
	.reg .b64 	%rd<37>;

	ld.param.u64 	%rd11, [_Z15bm_chunk_kernelPKcxixxiPx_param_0];
	ld.param.u32 	%r7, [_Z15bm_chunk_kernelPKcxixxiPx_param_2];
	ld.param.u64 	%rd12, [_Z15bm_chunk_kernelPKcxixxiPx_param_3];
	ld.param.u64 	%rd13, [_Z15bm_chunk_kernelPKcxixxiPx_param_4];
	ld.param.u32 	%r8, [_Z15bm_chunk_kernelPKcxixxiPx_param_5];
	ld.param.u64 	%rd14, [_Z15bm_chunk_kernelPKcxixxiPx_param_6];
	cvta.to.global.u64 	%rd1, %rd14;
	mov.u32 	%r1, %ctaid.x;
	setp.ge.u32 	%p1, %r1, %r8;
	mov.u32 	%r9, %tid.x;
	setp.ne.s32 	%p2, %r9, 0;
	or.pred  	%p3, %p2, %p1;
	@%p3 bra 	$L__BB1_9;
	cvt.u64.u32 	%rd2, %r1;
	mul.lo.s64 	%rd35, %rd13, %rd2;
	add.s64 	%rd15, %rd35, %rd13;
	min.s64 	%rd4, %rd12, %rd15;
	setp.ge.s64 	%p4, %rd35, %rd4;
	@%p4 bra 	$L__BB1_10;
	ld.const.u32 	%r2, [d_shift];
	cvta.to.global.u64 	%rd5, %rd11;
	mov.b64 	%rd34, 0;
$L__BB1_3:
	mov.u32 	%r15, %r7;
$L__BB1_4:
	mov.u32 	%r3, %r15;
	setp.lt.s32 	%p5, %r3, 1;
	@%p5 bra 	$L__BB1_11;
	add.s32 	%r15, %r3, -1;
	cvt.u64.u32 	%rd20, %r15;
	mov.u64 	%rd21, d_pat;
	add.s64 	%rd22, %rd21, %rd20;
	ld.const.u8 	%rs2, [%rd22];
	add.s64 	%rd23, %rd35, %rd20;
	add.s64 	%rd24, %rd5, %rd23;
	ld.global.nc.u8 	%rs3, [%rd24];
	cvt.u16.u8 	%rs1, %rs3;
	setp.eq.s16 	%p6, %rs2, %rs1;
	@%p6 bra 	$L__BB1_4;
	cvt.u32.u16 	%r10, %rs1;
	mul.wide.u32 	%rd25, %r10, 4;
	mov.u64 	%rd26, d_bc;
	add.s64 	%rd27, %rd26, %rd25;
	ld.const.u32 	%r11, [%rd27];
	sub.s32 	%r12, %r15, %r11;
	mul.wide.u32 	%rd28, %r3, 4;
	mov.u64 	%rd29, d_shift;
	add.s64 	%rd30, %rd29, %rd28;
	ld.const.u32 	%r13, [%rd30];
	max.s32 	%r14, %r12, %r13;
	max.s32 	%r16, %r14, 1;
$L__BB1_7:
	cvt.s64.s32 	%rd31, %r16;
	add.s64 	%rd35, %rd35, %rd31;
	setp.lt.s64 	%p7, %rd35, %rd4;
	@%p7 bra 	$L__BB1_3;
	shl.b64 	%rd32, %rd2, 3;
	add.s64 	%rd33, %rd1, %rd32;
	st.global.u64 	[%rd33], %rd34;
$L__BB1_9:
	ret;
$L__BB1_10:
	shl.b64 	%rd16, %rd2, 3;
	add.s64 	%rd17, %rd1, %rd16;
	mov.b64 	%rd18, 0;
	st.global.u64 	[%rd17], %rd18;
	bra.uni 	$L__BB1_9;
$L__BB1_11:
	add.s64 	%rd34, %rd34, 1;
	mov.u32 	%r16, %r2;
	bra.uni 	$L__BB1_7;

}


// ===== COMPILED SASS (sm_100) =====

	.target	sm_100

	.elftype	@"ET_EXEC"


//--------------------- .note.nv.tkinfo           --------------------------
	.section	.note.nv.tkinfo,"",@"SHT_NOTE"
	.sectionflags	@"SHF_NOTE_NV_TKINFO"
	.tkinfo
        /*0018*/ 	.word	0x00000002
        /*0030*/ 	.string	""
        /*0030*/ 	.string	"ptxas"
        /*0030*/ 	.string	"Cuda compilation tools, release 13.0, V13.0.88"
        /*0030*/ 	.string	"Build cuda_13.0.r13.0/compiler.36424714_0"
        /*0030*/ 	.string	"-arch sm_100 -m 64 "



//--------------------- .note.nv.cuinfo           --------------------------
	.section	.note.nv.cuinfo,"",@"SHT_NOTE"
	.sectionflags	@"SHF_NOTE_NV_CUINFO"
        /*0018*/ 	.short	0x0002
        /*001a*/ 	.short	0x0064
        /*001c*/ 	.short	0x0082
	.zero		2


//--------------------- .nv.info                  --------------------------
	.section	.nv.info,"",@"SHT_CUDA_INFO"
	.align	4


	//----- nvinfo : EIATTR_REGCOUNT
	.align		4
        /*0000*/ 	.byte	0x04, 0x2f
        /*0002*/ 	.short	(.L_4 - .L_3)
	.align		4
.L_3:
        /*0004*/ 	.word	index@(_Z17bm_segment_kernelPKcxixxPx)
        /*0008*/ 	.word	0x0000000c


	//----- nvinfo : EIATTR_FRAME_SIZE
	.align		4
.L_4:
        /*000c*/ 	.byte	0x04, 0x11
        /*000e*/ 	.short	(.L_6 - .L_5)
	.align		4
.L_5:
        /*0010*/ 	.word	index@(_Z17bm_segment_kernelPKcxixxPx)
        /*0014*/ 	.word	0x00000000


	//----- nvinfo : EIATTR_REGCOUNT
	.align		4
.L_6:
        /*0018*/ 	.byte	0x04, 0x2f
        /*001a*/ 	.short	(.L_8 - .L_7)
	.align		4
.L_7:
        /*001c*/ 	.word	index@(_Z15bm_chunk_kernelPKcxixxiPx)
        /*0020*/ 	.word	0x0000000c


	//----- nvinfo : EIATTR_FRAME_SIZE
	.align		4
.L_8:
        /*0024*/ 	.byte	0x04, 0x11
        /*0026*/ 	.short	(.L_10 - .L_9)
	.align		4
.L_9:
        /*0028*/ 	.word	index@(_Z15bm_chunk_kernelPKcxixxiPx)
        /*002c*/ 	.word	0x00000000


	//----- nvinfo : EIATTR_MIN_STACK_SIZE
	.align		4
.L_10:
        /*0030*/ 	.byte	0x04, 0x12
        /*0032*/ 	.short	(.L_12 - .L_11)
	.align		4
.L_11:
        /*0034*/ 	.word	index@(_Z15bm_chunk_kernelPKcxixxiPx)
        /*0038*/ 	.word	0x00000000


	//----- nvinfo : EIATTR_MIN_STACK_SIZE
	.align		4
.L_12:
        /*003c*/ 	.byte	0x04, 0x12
        /*003e*/ 	.short	(.L_14 - .L_13)
	.align		4
.L_13:
        /*0040*/ 	.word	index@(_Z17bm_segment_kernelPKcxixxPx)
        /*0044*/ 	.word	0x00000000
.L_14:


//--------------------- .nv.compat                --------------------------
	.section	.nv.compat,"",@"SHT_CUDA_COMPAT_INFO"
	.align	4
        /*0000*/ 	.byte	0x02, 0x09, 0x00, 0x00, 0x02, 0x02, 0x01, 0x00, 0x02, 0x05, 0x05, 0x00, 0x03, 0x07, 0x01, 0x01
        /*0010*/ 	.byte	0x02, 0x03, 0x00, 0x00, 0x02, 0x06, 0x01, 0x00, 0x04, 0x0b, 0x08, 0x00, 0x09, 0x00, 0x00, 0x00
        /*0020*/ 	.byte	0x00, 0x00, 0x00, 0x00


//--------------------- .nv.info._Z15bm_chunk_kernelPKcxixxiPx --------------------------
	.section	.nv.info._Z15bm_chunk_kernelPKcxixxiPx,"",@"SHT_CUDA_INFO"
	.sectionflags	@""
	.align	4


	//----- nvinfo : EIATTR_CUDA_API_VERSION
	.align		4
        /*0000*/ 	.byte	0x04, 0x37
        /*0002*/ 	.short	(.L_16 - .L_15)
.L_15:
        /*0004*/ 	.word	0x00000082


	//----- nvinfo : EIATTR_KPARAM_INFO
	.align		4
.L_16:
        /*0008*/ 	.byte	0x04, 0x17
        /*000a*/ 	.short	(.L_18 - .L_17)
.L_17:
        /*000c*/ 	.word	0x00000000
        /*0010*/ 	.short	0x0006
        /*0012*/ 	.short	0x0030
        /*0014*/ 	.byte	0x00, 0xf5, 0x21, 0x00


	//----- nvinfo : EIATTR_KPARAM_INFO
	.align		4
.L_18:
        /*0018*/ 	.byte	0x04, 0x17
        /*001a*/ 	.short	(.L_20 - .L_19)
.L_19:
        /*001c*/ 	.word	0x00000000
        /*0020*/ 	.short	0x0005
        /*0022*/ 	.short	0x0028
        /*0024*/ 	.byte	0x00, 0xf0, 0x11, 0x00


	//----- nvinfo : EIATTR_KPARAM_INFO
	.align		4
.L_20:
        /*0028*/ 	.byte	0x04, 0x17
        /*002a*/ 	.short	(.L_22 - .L_21)
.L_21:
        /*002c*/ 	.word	0x00000000
        /*0030*/ 	.short	0x0004
        /*0032*/ 	.short	0x0020
        /*0034*/ 	.byte	0x00, 0xf0, 0x21, 0x00


	//----- nvinfo : EIATTR_KPARAM_INFO
	.align		4
.L_22:
        /*0038*/ 	.byte	0x04, 0x17
        /*003a*/ 	.short	(.L_24 - .L_23)
.L_23:
        /*003c*/ 	.word	0x00000000
        /*0040*/ 	.short	0x0003
        /*0042*/ 	.short	0x0018
        /*0044*/ 	.byte	0x00, 0xf0, 0x21, 0x00


	//----- nvinfo : EIATTR_KPARAM_INFO
	.align		4
.L_24:
        /*0048*/ 	.byte	0x04, 0x17
        /*004a*/ 	.short	(.L_26 - .L_25)
.L_25:
        /*004c*/ 	.word	0x00000000
        /*0050*/ 	.short	0x0002
        /*0052*/ 	.short	0x0010
        /*0054*/ 	.byte	0x00, 0xf0, 0x11, 0x00


	//----- nvinfo : EIATTR_KPARAM_INFO
	.align		4
.L_26:
        /*0058*/ 	.byte	0x04, 0x17
        /*005a*/ 	.short	(.L_28 - .L_27)
.L_27:
        /*005c*/ 	.word	0x00000000
        /*0060*/ 	.short	0x0001
        /*0062*/ 	.short	0x0008
        /*0064*/ 	.byte	0x00, 0xf0, 0x21, 0x00


	//----- nvinfo : EIATTR_KPARAM_INFO
	.align		4
.L_28:
        /*0068*/ 	.byte	0x04, 0x17
        /*006a*/ 	.short	(.L_30 - .L_29)
.L_29:
        /*006c*/ 	.word	0x00000000
        /*0070*/ 	.short	0x0000
        /*0072*/ 	.short	0x0000
        /*0074*/ 	.byte	0x00, 0xf5, 0x21, 0x00


	//----- nvinfo : EIATTR_SPARSE_MMA_MASK
	.align		4
.L_30:
        /*0078*/ 	.byte	0x03, 0x50
        /*007a*/ 	.short	0x0000


	//----- nvinfo : EIATTR_MAXREG_COUNT
	.align		4
        /*007c*/ 	.byte	0x03, 0x1b
        /*007e*/ 	.short	0x00ff


	//----- nvinfo : EIATTR_MERCURY_ISA_VERSION
	.align		4
        /*0080*/ 	.byte	0x03, 0x5f
        /*0082*/ 	.short	0x0101


	//----- nvinfo : EIATTR_VRC_CTA_INIT_COUNT
	.align		4
        /*0084*/ 	.byte	0x02, 0x4a
	.zero		1
	.zero		1


	//----- nvinfo : EIATTR_EXIT_INSTR_OFFSETS
	.align		4
        /*0088*/ 	.byte	0x04, 0x1c
        /*008a*/ 	.short	(.L_32 - .L_31)


	//   ....[0]....
.L_31:
        /*008c*/ 	.word	0x00000060


	//   ....[1]....
        /*0090*/ 	.word	0x00000430


	//   ....[2]....
        /*0094*/ 	.word	0x000004a0


	//----- nvinfo : EIATTR_CBANK_PARAM_SIZE
	.align		4
.L_32:
        /*0098*/ 	.byte	0x03, 0x19
        /*009a*/ 	.short	0x0038


	//----- nvinfo : EIATTR_PARAM_CBANK
	.align		4
        /*009c*/ 	.byte	0x04, 0x0a
        /*009e*/ 	.short	(.L_34 - .L_33)
	.align		4
.L_33:
        /*00a0*/ 	.word	index@(.nv.constant0._Z15bm_chunk_kernelPKcxixxiPx)
        /*00a4*/ 	.short	0x0380
        /*00a6*/ 	.short	0x0038


	//----- nvinfo : EIATTR_SW_WAR
	.align		4
.L_34:
        /*00a8*/ 	.byte	0x04, 0x36
        /*00aa*/ 	.short	(.L_36 - .L_35)
.L_35:
        /*00ac*/ 	.word	0x00000008
.L_36:


//--------------------- .nv.info._Z17bm_segment_kernelPKcxixxPx --------------------------
	.section	.nv.info._Z17bm_segment_kernelPKcxixxPx,"",@"SHT_CUDA_INFO"
	.sectionflags	@""
	.align	4


	//----- nvinfo : EIATTR_CUDA_API_VERSION
	.align		4
        /*0000*/ 	.byte	0x04, 0x37
        /*0002*/ 	.short	(.L_38 - .L_37)
.L_37:
        /*0004*/ 	.word	0x00000082


	//----- nvinfo : EIATTR_KPARAM_INFO
	.align		4
.L_38:
        /*0008*/ 	.byte	0x04, 0x17
        /*000a*/ 	.short	(.L_40 - .L_39)
.L_39:
        /*000c*/ 	.word	0x00000000
        /*0010*/ 	.short	0x0005
        /*0012*/ 	.short	0x0028
        /*0014*/ 	.byte	0x00, 0xf5, 0x21, 0x00


	//----- nvinfo : EIATTR_KPARAM_INFO
	.align		4
.L_40:
        /*0018*/ 	.byte	0x04, 0x17
        /*001a*/ 	.short	(.L_42 - .L_41)
.L_41:
        /*001c*/ 	.word	0x00000000
        /*0020*/ 	.short	0x0004
        /*0022*/ 	.short	0x0020
        /*0024*/ 	.byte	0x00, 0xf0, 0x21, 0x00


	//----- nvinfo : EIATTR_KPARAM_INFO
	.align		4
.L_42:
        /*0028*/ 	.byte	0x04, 0x17
        /*002a*/ 	.short	(.L_44 - .L_43)
.L_43:
        /*002c*/ 	.word	0x00000000
        /*0030*/ 	.short	0x0003
        /*0032*/ 	.short	0x0018
        /*0034*/ 	.byte	0x00, 0xf0, 0x21, 0x00


	//----- nvinfo : EIATTR_KPARAM_INFO
	.align		4
.L_44:
        /*0038*/ 	.byte	0x04, 0x17
        /*003a*/ 	.short	(.L_46 - .L_45)
.L_45:
        /*003c*/ 	.word	0x00000000
        /*0040*/ 	.short	0x0002
        /*0042*/ 	.short	0x0010
        /*0044*/ 	.byte	0x00, 0xf0, 0x11, 0x00


	//----- nvinfo : EIATTR_KPARAM_INFO
	.align		4
.L_46:
        /*0048*/ 	.byte	0x04, 0x17
        /*004a*/ 	.short	(.L_48 - .L_47)
.L_47:
        /*004c*/ 	.word	0x00000000
        /*0050*/ 	.short	0x0001
        /*0052*/ 	.short	0x0008
        /*0054*/ 	.byte	0x00, 0xf0, 0x21, 0x00


	//----- nvinfo : EIATTR_KPARAM_INFO
	.align		4
.L_48:
        /*0058*/ 	.byte	0x04, 0x17
        /*005a*/ 	.short	(.L_50 - .L_49)
.L_49:
        /*005c*/ 	.word	0x00000000
        /*0060*/ 	.short	0x0000
        /*0062*/ 	.short	0x0000
        /*0064*/ 	.byte	0x00, 0xf5, 0x21, 0x00


	//----- nvinfo : EIATTR_SPARSE_MMA_MASK
	.align		4
.L_50:
        /*0068*/ 	.byte	0x03, 0x50
        /*006a*/ 	.short	0x0000


	//----- nvinfo : EIATTR_MAXREG_COUNT
	.align		4
        /*006c*/ 	.byte	0x03, 0x1b
        /*006e*/ 	.short	0x00ff


	//----- nvinfo : EIATTR_MERCURY_ISA_VERSION
	.align		4
        /*0070*/ 	.byte	0x03, 0x5f
        /*0072*/ 	.short	0x0101


	//----- nvinfo : EIATTR_VRC_CTA_INIT_COUNT
	.align		4
        /*0074*/ 	.byte	0x02, 0x4a
	.zero		1
	.zero		1


	//----- nvinfo : EIATTR_EXIT_INSTR_OFFSETS
	.align		4
        /*0078*/ 	.byte	0x04, 0x1c
        /*007a*/ 	.short	(.L_52 - .L_51)


	//   ....[0]....
.L_51:
        /*007c*/ 	.word	0x00000050


	//   ....[1]....
        /*0080*/ 	.word	0x00000400


	//----- nvinfo : EIATTR_CBANK_PARAM_SIZE
	.align		4
.L_52:
        /*0084*/ 	.byte	0x03, 0x19
        /*0086*/ 	.short	0x0030


	//----- nvinfo : EIATTR_PARAM_CBANK
	.align		4
        /*0088*/ 	.byte	0x04, 0x0a
        /*008a*/ 	.short	(.L_54 - .L_53)
	.align		4
.L_53:
        /*008c*/ 	.word	index@(.nv.constant0._Z17bm_segment_kernelPKcxixxPx)
        /*0090*/ 	.short	0x0380
        /*0092*/ 	.short	0x0030


	//----- nvinfo : EIATTR_SW_WAR
	.align		4
.L_54:
        /*0094*/ 	.byte	0x04, 0x36
        /*0096*/ 	.short	(.L_56 - .L_55)
.L_55:
        /*0098*/ 	.word	0x00000008
.L_56:


//--------------------- .nv.callgraph             --------------------------
	.section	.nv.callgraph,"",@"SHT_CUDA_CALLGRAPH"
	.align	4
	.sectionentsize	8
	.align		4
        /*0000*/ 	.word	0x00000000
	.align		4
        /*0004*/ 	.word	0xffffffff
	.align		4
        /*0008*/ 	.word	0x00000000
	.align		4
        /*000c*/ 	.word	0xfffffffe
	.align		4
        /*0010*/ 	.word	0x00000000
	.align		4
        /*0014*/ 	.word	0xfffffffd
	.align		4
        /*0018*/ 	.word	0x00000000
	.align		4
        /*001c*/ 	.word	0xfffffffc


//--------------------- .nv.constant3             --------------------------
	.section	.nv.constant3,"a",@progbits
	.align	4
.nv.constant3:
	.type		d_bc,@object
	.size		d_bc,(d_shift - d_bc)
d_bc:
	.zero		1024
	.type		d_shift,@object
	.size		d_shift,(d_pat - d_shift)
d_shift:
	.zero		32772
	.type		d_pat,@object
	.size		d_pat,(.L_2 - d_pat)
d_pat:
	.zero		8192
.L_2:


//--------------------- .text._Z15bm_chunk_kernelPKcxixxiPx --------------------------
	.section	.text._Z15bm_chunk_kernelPKcxixxiPx,"ax",@progbits
	.align	128
        .global         _Z15bm_chunk_kernelPKcxixxiPx
        .type           _Z15bm_chunk_kernelPKcxixxiPx,@function
        .size           _Z15bm_chunk_kernelPKcxixxiPx,(.L_x_12 - _Z15bm_chunk_kernelPKcxixxiPx)
        .other          _Z15bm_chunk_kernelPKcxixxiPx,@"STO_CUDA_ENTRY STV_DEFAULT"
_Z15bm_chunk_kernelPKcxixxiPx:
.text._Z15bm_chunk_kernelPKcxixxiPx:
[----:B------:R-:W-:Y:S01]  /*0000*/  LDC R1, c[0x0][0x37c] ;  /* 0x0000df00ff017b82 */ /* 0x000fe20000000800 */
[----:B------:R-:W0:Y:S07]  /*0010*/  S2R R0, SR_TID.X ;  /* 0x0000000000007919 */ /* 0x000e2e0000002100 */
[----:B------:R-:W1:Y:S08]  /*0020*/  S2UR UR10, SR_CTAID.X ;  /* 0x00000000000a79c3 */ /* 0x000e700000002500 */
[----:B------:R-:W1:Y:S02]  /*0030*/  LDC R2, c[0x0][0x3a8] ;  /* 0x0000ea00ff027b82 */ /* 0x000e640000000800 */
[----:B-1----:R-:W-:-:S04]  /*0040*/  ISETP.LE.U32.AND P0, PT, R2, UR10, PT ;  /* 0x0000000a02007c0c */ /* 0x002fc8000bf03070 */
[----:B0-----:R-:W-:-:S13]  /*0050*/  ISETP.NE.OR P0, PT, R0, RZ, P0 ;  /* 0x000000ff0000720c */ /* 0x001fda0000705670 */
[----:B------:R-:W-:Y:S05]  /*0060*/  @P0 EXIT ;  /* 0x000000000000094d */ /* 0x000fea0003800000 */
[----:B------:R-:W0:Y:S01]  /*0070*/  LDCU.64 UR8, c[0x0][0x3a0] ;  /* 0x00007400ff0877ac */ /* 0x000e220008000a00 */
[----:B------:R-:W1:Y:S01]  /*0080*/  LDCU.64 UR4, c[0x0][0x398] ;  /* 0x00007300ff0477ac */ /* 0x000e620008000a00 */
[----:B------:R-:W2:Y:S01]  /*0090*/  LDCU.64 UR12, c[0x0][0x358] ;  /* 0x00006b00ff0c77ac */ /* 0x000ea20008000a00 */
[----:B0-----:R-:W-:-:S04]  /*00a0*/  UIMAD.WIDE.U32 UR14, UR10, UR8, URZ ;  /* 0x000000080a0e72a5 */ /* 0x001fc8000f8e00ff */
[----:B------:R-:W-:Y:S02]  /*00b0*/  UIMAD UR6, UR10, UR9, UR15 ;  /* 0x000000090a0672a4 */ /* 0x000fe4000f8e020f */
[----:B------:R-:W-:-:S04]  /*00c0*/  UIADD3 UR8, UP0, UPT, UR14, UR8, URZ ;  /* 0x000000080e087290 */ /* 0x000fc8000ff1e0ff */
[----:B------:R-:W-:Y:S02]  /*00d0*/  UIADD3.X UR9, UPT, UPT, UR6, UR9, URZ, UP0, !UPT ;  /* 0x0000000906097290 */ /* 0x000fe400087fe4ff */
[----:B-1----:R-:W-:-:S04]  /*00e0*/  UISETP.LT.U32.AND UP0, UPT, UR8, UR4, UPT ;  /* 0x000000040800728c */ /* 0x002fc8000bf01070 */
[----:B------:R-:W-:-:S04]  /*00f0*/  UISETP.LT.AND.EX UP0, UPT, UR9, UR5, UPT, UP0 ;  /* 0x000000050900728c */ /* 0x000fc8000bf01300 */
[----:B------:R-:W-:Y:S02]  /*0100*/  USEL UR8, UR8, UR4, UP0 ;  /* 0x0000000408087287 */ /* 0x000fe40008000000 */
[----:B------:R-:W-:Y:S02]  /*0110*/  USEL UR9, UR9, UR5, UP0 ;  /* 0x0000000509097287 */ /* 0x000fe40008000000 */
[----:B------:R-:W-:-:S04]  /*0120*/  UISETP.GE.U32.AND UP0, UPT, UR14, UR8, UPT ;  /* 0x000000080e00728c */ /* 0x000fc8000bf06070 */
[----:B------:R-:W-:-:S09]  /*0130*/  UISETP.GE.AND.EX UP0, UPT, UR6, UR9, UPT, UP0 ;  /* 0x000000090600728c */ /* 0x000fd2000bf06300 */
[----:B--2---:R-:W-:Y:S05]  /*0140*/  BRA.U UP0, `(.L_x_0) ;  /* 0x0000000100bc7547 */ /* 0x004fea000b800000 */
[----:B------:R-:W-:Y:S01]  /*0150*/  IMAD.U32 R2, RZ, RZ, UR14 ;  /* 0x0000000eff027e24 */ /* 0x000fe2000f8e00ff */
[----:B------:R-:W-:Y:S01]  /*0160*/  UMOV UR4, URZ ;  /* 0x000000ff00047c82 */ /* 0x000fe20008000000 */
[----:B------:R-:W-:Y:S01]  /*0170*/  IMAD.U32 R3, RZ, RZ, UR15 ;  /* 0x0000000fff037e24 */ /* 0x000fe2000f8e00ff */
[----:B------:R-:W-:Y:S01]  /*0180*/  UMOV UR5, URZ ;  /* 0x000000ff00057c82 */ /* 0x000fe20008000000 */
[----:B------:R-:W-:Y:S02]  /*0190*/  IMAD.U32 R6, RZ, RZ, UR6 ;  /* 0x00000006ff067e24 */ /* 0x000fe4000f8e00ff */
[----:B------:R-:W-:-:S07]  /*01a0*/  IMAD.MOV.U32 R4, RZ, RZ, R2 ;  /* 0x000000ffff047224 */ /* 0x000fce00078e0002 */
.L_x_4:
[----:B0-----:R-:W0:Y:S01]  /*01b0*/  LDC.64 R8, c[0x0][0x380] ;  /* 0x0000e000ff087b82 */ /* 0x001e220000000a00 */
[----:B------:R-:W1:Y:S01]  /*01c0*/  LDCU UR6, c[0x0][0x390] ;  /* 0x00007200ff0677ac */ /* 0x000e620008000800 */
[----:B------:R-:W-:Y:S01]  /*01d0*/  NOP ;  /* 0x0000000000007918 */ /* 0x000fe20000000000 */
.L_x_2:
[----:B-1----:R-:W-:Y:S02]  /*01e0*/  UISETP.GE.AND UP0, UPT, UR6, 0x1, UPT ;  /* 0x000000010600788c */ /* 0x002fe4000bf06270 */
[----:B------:R-:W-:-:S07]  /*01f0*/  IMAD.U32 R5, RZ, RZ, UR6 ;  /* 0x00000006ff057e24 */ /* 0x000fce000f8e00ff */
[----:B------:R-:W-:Y:S05]  /*0200*/  BRA.U !UP0, `(.L_x_1) ;  /* 0x0000000108487547 */ /* 0x000fea000b800000 */
[----:B------:R-:W-:-:S06]  /*0210*/  UIADD3 UR7, UPT, UPT, UR6, -0x1, URZ ;  /* 0xffffffff06077890 */ /* 0x000fcc000fffe0ff */
[----:B0-----:R-:W-:-:S04]  /*0220*/  IADD3 R2, P0, P1, R4, UR7, R8 ;  /* 0x0000000704027c10 */ /* 0x001fc8000f91e008 */
[----:B------:R-:W-:-:S05]  /*0230*/  IADD3.X R3, PT, PT, R6, R9, RZ, P0, P1 ;  /* 0x0000000906037210 */ /* 0x000fca00007e24ff */
[----:B------:R-:W2:Y:S01]  /*0240*/  LDG.E.U8.CONSTANT R2, desc[UR12][R2.64] ;  /* 0x0000000c02027981 */ /* 0x000ea2000c1e9100 */
[----:B------:R-:W-:-:S12]  /*0250*/  UIADD3 UR6, UPT, UPT, UR6, 0x10000, URZ ;  /* 0x0001000006067890 */ /* 0x000fd8000fffe0ff */
[----:B------:R-:W2:Y:S02]  /*0260*/  LDCU.U8 UR6, c[0x3][UR6+-0x7bfd] ;  /* 0x00f08060060677ac */ /* 0x000ea40008000000 */
[----:B--2---:R-:W-:Y:S01]  /*0270*/  ISETP.NE.AND P0, PT, R2, UR6, PT ;  /* 0x0000000602007c0c */ /* 0x004fe2000bf05270 */
[----:B------:R-:W-:-:S12]  /*0280*/  UMOV UR6, UR7 ;  /* 0x0000000700067c82 */ /* 0x000fd80008000000 */
[----:B------:R-:W-:Y:S05]  /*0290*/  @!P0 BRA `(.L_x_2) ;  /* 0xfffffffc00d08947 */ /* 0x000fea000383ffff */
[----:B------:R-:W-:Y:S01]  /*02a0*/  SHF.L.U32 R0, R2, 0x2, RZ ;  /* 0x0000000202007819 */ /* 0x000fe200000006ff */
[----:B------:R-:W-:-:S04]  /*02b0*/  IMAD.MOV.U32 R2, RZ, RZ, 0x400 ;  /* 0x00000400ff027424 */ /* 0x000fc800078e00ff */
[----:B------:R-:W-:Y:S01]  /*02c0*/  IMAD R2, R5, 0x4, R2 ;  /* 0x0000000405027824 */ /* 0x000fe200078e0202 */
[----:B------:R-:W0:Y:S08]  /*02d0*/  LDC R0, c[0x3][R0] ;  /* 0x00c0000000007b82 */ /* 0x000e300000000800 */
[----:B------:R-:W1:Y:S01]  /*02e0*/  LDC R2, c[0x3][R2] ;  /* 0x00c0000002027b82 */ /* 0x000e620000000800 */
[----:B0-----:R-:W-:-:S05]  /*02f0*/  IMAD.MOV R3, RZ, RZ, -R0 ;  /* 0x000000ffff037224 */ /* 0x001fca00078e0a00 */
[----:B-1----:R-:W-:-:S04]  /*0300*/  VIADDMNMX R3, R3, UR6, R2, !PT ;  /* 0x0000000603037c46 */ /* 0x002fc8000f800102 */
[----:B------:R-:W-:Y:S01]  /*0310*/  VIMNMX R3, PT, PT, R3, 0x1, !PT ;  /* 0x0000000103037848 */ /* 0x000fe20007fe0100 */
[----:B------:R-:W-:Y:S06]  /*0320*/  BRA `(.L_x_3) ;  /* 0x00000000000c7947 */ /* 0x000fec0003800000 */
.L_x_1:
[----:B------:R-:W1:Y:S01]  /*0330*/  LDC R3, c[0x3][0x400] ;  /* 0x00c10000ff037b82 */ /* 0x000e620000000800 */
[----:B------:R-:W-:-:S04]  /*0340*/  UIADD3 UR4, UP0, UPT, UR4, 0x1, URZ ;  /* 0x0000000104047890 */ /* 0x000fc8000ff1e0ff */
[----:B------:R-:W-:-:S12]  /*0350*/  UIADD3.X UR5, UPT, UPT, URZ, UR5, URZ, UP0, !UPT ;  /* 0x00000005ff057290 */ /* 0x000fd800087fe4ff */
.L_x_3:
[----:B-1----:R-:W-:-:S04]  /*0360*/  IADD3 R4, P0, PT, R3, R4, RZ ;  /* 0x0000000403047210 */ /* 0x002fc80007f1e0ff */
[----:B------:R-:W-:Y:S02]  /*0370*/  LEA.HI.X.SX32 R6, R3, R6, 0x1, P0 ;  /* 0x0000000603067211 */ /* 0x000fe400000f0eff */
[----:B------:R-:W-:-:S04]  /*0380*/  ISETP.GE.U32.AND P0, PT, R4, UR8, PT ;  /* 0x0000000804007c0c */ /* 0x000fc8000bf06070 */
[----:B------:R-:W-:-:S13]  /*0390*/  ISETP.GE.AND.EX P0, PT, R6, UR9, PT, P0 ;  /* 0x0000000906007c0c */ /* 0x000fda000bf06300 */
[----:B------:R-:W-:Y:S05]  /*03a0*/  @!P0 BRA `(.L_x_4) ;  /* 0xfffffffc00808947 */ /* 0x000fea000383ffff */
[----:B------:R-:W1:Y:S01]  /*03b0*/  LDCU.64 UR6, c[0x0][0x3b0] ;  /* 0x00007600ff0677ac */ /* 0x000e620008000a00 */
[----:B------:R-:W-:Y:S01]  /*03c0*/  MOV R2, UR4 ;  /* 0x0000000400027c02 */ /* 0x000fe20008000f00 */
[----:B------:R-:W-:Y:S01]  /*03d0*/  IMAD.U32 R3, RZ, RZ, UR5 ;  /* 0x00000005ff037e24 */ /* 0x000fe2000f8e00ff */
[----:B-1----:R-:W-:-:S04]  /*03e0*/  ULEA UR6, UP0, UR10, UR6, 0x3 ;  /* 0x000000060a067291 */ /* 0x002fc8000f8018ff */
[----:B------:R-:W-:Y:S02]  /*03f0*/  ULEA.HI.X UR7, UR10, UR7, URZ, 0x3, UP0 ;  /* 0x000000070a077291 */ /* 0x000fe400080f1cff */
[----:B------:R-:W-:-:S04]  /*0400*/  IMAD.U32 R4, RZ, RZ, UR6 ;  /* 0x00000006ff047e24 */ /* 0x000fc8000f8e00ff */
[----:B------:R-:W-:-:S05]  /*0410*/  IMAD.U32 R5, RZ, RZ, UR7 ;  /* 0x00000007ff057e24 */ /* 0x000fca000f8e00ff */
[----:B------:R-:W-:Y:S01]  /*0420*/  STG.E.64 desc[UR12][R4.64], R2 ;  /* 0x0000000204007986 */ /* 0x000fe2000c101b0c */
[----:B------:R-:W-:Y:S05]  /*0430*/  EXIT ;  /* 0x000000000000794d */ /* 0x000fea0003800000 */
.L_x_0:
[----:B------:R-:W0:Y:S02]  /*0440*/  LDCU.64 UR4, c[0x0][0x3b0] ;  /* 0x00007600ff0477ac */ /* 0x000e240008000a00 */
[----:B0-----:R-:W-:-:S04]  /*0450*/  ULEA UR4, UP0, UR10, UR4, 0x3 ;  /* 0x000000040a047291 */ /* 0x001fc8000f8018ff */
[----:B------:R-:W-:Y:S02]  /*0460*/  ULEA.HI.X UR5, UR10, UR5, URZ, 0x3, UP0 ;  /* 0x000000050a057291 */ /* 0x000fe400080f1cff */
[----:B------:R-:W-:-:S04]  /*0470*/  MOV R2, UR4 ;  /* 0x0000000400027c02 */ /* 0x000fc80008000f00 */
[----:B------:R-:W-:-:S05]  /*0480*/  IMAD.U32 R3, RZ, RZ, UR5 ;  /* 0x00000005ff037e24 */ /* 0x000fca000f8e00ff */
[----:B------:R-:W-:Y:S01]  /*0490*/  STG.E.64 desc[UR12][R2.64], RZ ;  /* 0x000000ff02007986 */ /* 0x000fe2000c101b0c */
[----:B------:R-:W-:Y:S05]  /*04a0*/  EXIT ;  /* 0x000000000000794d */ /* 0x000fea0003800000 */
.L_x_5:
[----:B------:R-:W-:-:S00]  /*04b0*/  BRA `(.L_x_5) ;  /* 0xfffffffc00fc7947 */ /* 0x000fc0000383ffff */
[----:B------:R-:W-:-:S00]  /*04c0*/  NOP ;  /* 0x0000000000007918 */ /* 0x000fc00000000000 */
        /* <DEDUP_REMOVED lines=11> */
.L_x_12:


//--------------------- .text._Z17bm_segment_kernelPKcxixxPx --------------------------
	.section	.text._Z17bm_segment_kernelPKcxixxPx,"ax",@progbits
	.align	128
        .global         _Z17bm_segment_kernelPKcxixxPx
        .type           _Z17bm_segment_kernelPKcxixxPx,@function
        .size           _Z17bm_segment_kernelPKcxixxPx,(.L_x_13 - _Z17bm_segment_kernelPKcxixxPx)
        .other          _Z17bm_segment_kernelPKcxixxPx,@"STO_CUDA_ENTRY STV_DEFAULT"
_Z17bm_segment_kernelPKcxixxPx:
.text._Z17bm_segment_kernelPKcxixxPx:
[----:B------:R-:W-:Y:S01]  /*0000*/  LDC R1, c[0x0][0x37c] ;  /* 0x0000df00ff017b82 */ /* 0x000fe20000000800 */
[----:B------:R-:W0:Y:S01]  /*0010*/  S2R R0, SR_TID.X ;  /* 0x0000000000007919 */ /* 0x000e220000002100 */
[----:B------:R-:W1:Y:S02]  /*0020*/  LDCU UR4, c[0x0][0x398] ;  /* 0x00007300ff0477ac */ /* 0x000e640008000800 */
[----:B-1----:R-:W-:Y:S01]  /*0030*/  IMAD.U32 R4, RZ, RZ, UR4 ;  /* 0x00000004ff047e24 */ /* 0x002fe2000f8e00ff */
[----:B0-----:R-:W-:-:S13]  /*0040*/  ISETP.NE.AND P0, PT, R0, RZ, PT ;  /* 0x000000ff0000720c */ /* 0x001fda0003f05270 */
[----:B------:R-:W-:Y:S05]  /*0050*/  @P0 EXIT ;  /* 0x000000000000094d */ /* 0x000fea0003800000 */
[----:B------:R-:W0:Y:S01]  /*0060*/  LDCU UR8, c[0x0][0x390] ;  /* 0x00007200ff0877ac */ /* 0x000e220008000800 */
[----:B------:R-:W1:Y:S01]  /*0070*/  LDC R6, c[0x0][0x39c] ;  /* 0x0000e700ff067b82 */ /* 0x000e620000000800 */
[----:B------:R-:W2:Y:S01]  /*0080*/  LDCU.64 UR6, c[0x0][0x388] ;  /* 0x00007100ff0677ac */ /* 0x000ea20008000a00 */
[----:B------:R-:W3:Y:S01]  /*0090*/  LDCU.64 UR10, c[0x0][0x3a0] ;  /* 0x00007400ff0a77ac */ /* 0x000ee20008000a00 */
[----:B------:R-:W4:Y:S01]  /*00a0*/  LDCU.64 UR14, c[0x0][0x398] ;  /* 0x00007300ff0e77ac */ /* 0x000f220008000a00 */
[----:B------:R-:W1:Y:S01]  /*00b0*/  LDCU.64 UR12, c[0x0][0x358] ;  /* 0x00006b00ff0c77ac */ /* 0x000e620008000a00 */
[----:B0-----:R-:W-:Y:S02]  /*00c0*/  USHF.R.S32.HI UR4, URZ, 0x1f, UR8 ;  /* 0x0000001fff047899 */ /* 0x001fe40008011408 */
[----:B--2---:R-:W-:Y:S01]  /*00d0*/  UIADD3 UR8, UP0, UPT, -UR8, UR6, URZ ;  /* 0x0000000608087290 */ /* 0x004fe2000ff1e1ff */
[----:B------:R-:W-:-:S03]  /*00e0*/  UMOV UR5, URZ ;  /* 0x000000ff00057c82 */ /* 0x000fc60008000000 */
[----:B------:R-:W-:Y:S02]  /*00f0*/  UIADD3.X UR4, UPT, UPT, ~UR4, UR7, URZ, UP0, !UPT ;  /* 0x0000000704047290 */ /* 0x000fe400087fe5ff */
[----:B---3--:R-:W-:-:S04]  /*0100*/  UISETP.LT.U32.AND UP0, UPT, UR8, UR10, UPT ;  /* 0x0000000a0800728c */ /* 0x008fc8000bf01070 */
[----:B------:R-:W-:-:S04]  /*0110*/  UISETP.LT.AND.EX UP0, UPT, UR4, UR11, UPT, UP0 ;  /* 0x0000000b0400728c */ /* 0x000fc8000bf01300 */
[----:B------:R-:W-:Y:S02]  /*0120*/  USEL UR8, UR8, UR10, UP0 ;  /* 0x0000000a08087287 */ /* 0x000fe40008000000 */
[----:B------:R-:W-:Y:S02]  /*0130*/  USEL UR9, UR4, UR11, UP0 ;  /* 0x0000000b04097287 */ /* 0x000fe40008000000 */
[----:B----4-:R-:W-:Y:S01]  /*0140*/  UISETP.GE.U32.AND UP0, UPT, UR8, UR14, UPT ;  /* 0x0000000e0800728c */ /* 0x010fe2000bf06070 */
[----:B------:R-:W-:-:S03]  /*0150*/  UMOV UR4, URZ ;  /* 0x000000ff00047c82 */ /* 0x000fc60008000000 */
[----:B------:R-:W-:-:S09]  /*0160*/  UISETP.GE.AND.EX UP0, UPT, UR9, UR15, UPT, UP0 ;  /* 0x0000000f0900728c */ /* 0x000fd2000bf06300 */
[----:B-1----:R-:W-:Y:S05]  /*0170*/  BRA.U !UP0, `(.L_x_6) ;  /* 0x0000000108887547 */ /* 0x002fea000b800000 */
[----:B------:R-:W-:Y:S01]  /*0180*/  UMOV UR4, URZ ;  /* 0x000000ff00047c82 */ /* 0x000fe20008000000 */
[----:B------:R-:W-:-:S05]  /*0190*/  UMOV UR5, URZ ;  /* 0x000000ff00057c82 */ /* 0x000fca0008000000 */
.L_x_10:
[----:B0-----:R-:W0:Y:S01]  /*01a0*/  LDC.64 R8, c[0x0][0x380] ;  /* 0x0000e000ff087b82 */ /* 0x001e220000000a00 */
[----:B------:R-:W1:Y:S01]  /*01b0*/  LDCU UR6, c[0x0][0x390] ;  /* 0x00007200ff0677ac */ /* 0x000e620008000800 */
[----:B------:R-:W-:Y:S01]  /*01c0*/  NOP ;  /* 0x0000000000007918 */ /* 0x000fe20000000000 */
.L_x_8:
        /* <DEDUP_REMOVED lines=12> */
[----:B------:R-:W-:Y:S02]  /*0290*/  IMAD.SHL.U32 R0, R2, 0x4, RZ ;  /* 0x0000000402007824 */ /* 0x000fe400078e00ff */
        /* <DEDUP_REMOVED lines=8> */
.L_x_7:
[----:B------:R-:W1:Y:S01]  /*0320*/  LDC R3, c[0x3][0x400] ;  /* 0x00c10000ff037b82 */ /* 0x000e620000000800 */
[----:B------:R-:W-:-:S04]  /*0330*/  UIADD3 UR4, UP0, UPT, UR4, 0x1, URZ ;  /* 0x0000000104047890 */ /* 0x000fc8000ff1e0ff */
[----:B------:R-:W-:-:S12]  /*0340*/  UIADD3.X UR5, UPT, UPT, URZ, UR5, URZ, UP0, !UPT ;  /* 0x00000005ff057290 */ /* 0x000fd800087fe4ff */
.L_x_9:
[----:B-1----:R-:W-:-:S04]  /*0350*/  IADD3 R4, P0, PT, R3, R4, RZ ;  /* 0x0000000403047210 */ /* 0x002fc80007f1e0ff */
[----:B------:R-:W-:Y:S02]  /*0360*/  LEA.HI.X.SX32 R6, R3, R6, 0x1, P0 ;  /* 0x0000000603067211 */ /* 0x000fe400000f0eff */
[----:B------:R-:W-:-:S04]  /*0370*/  ISETP.GT.U32.AND P0, PT, R4, UR8, PT ;  /* 0x0000000804007c0c */ /* 0x000fc8000bf04070 */
[----:B------:R-:W-:-:S13]  /*0380*/  ISETP.GT.AND.EX P0, PT, R6, UR9, PT, P0 ;  /* 0x0000000906007c0c */ /* 0x000fda000bf04300 */
[----:B------:R-:W-:Y:S05]  /*0390*/  @!P0 BRA `(.L_x_10) ;  /* 0xfffffffc00808947 */ /* 0x000fea000383ffff */
.L_x_6:
[----:B------:R-:W1:Y:S01]  /*03a0*/  S2R R7, SR_CTAID.X ;  /* 0x0000000000077919 */ /* 0x000e620000002500 */
[----:B------:R-:W1:Y:S01]  /*03b0*/  LDC.64 R2, c[0x0][0x3a8] ;  /* 0x0000ea00ff027b82 */ /* 0x000e620000000a00 */
[----:B------:R-:W-:Y:S02]  /*03c0*/  IMAD.U32 R4, RZ, RZ, UR4 ;  /* 0x00000004ff047e24 */ /* 0x000fe4000f8e00ff */
[----:B------:R-:W-:Y:S02]  /*03d0*/  IMAD.U32 R5, RZ, RZ, UR5 ;  /* 0x00000005ff057e24 */ /* 0x000fe4000f8e00ff */
[----:B-1----:R-:W-:-:S05]  /*03e0*/  IMAD.WIDE.U32 R2, R7, 0x8, R2 ;  /* 0x0000000807027825 */ /* 0x002fca00078e0002 */
[----:B------:R-:W-:Y:S01]  /*03f0*/  STG.E.64 desc[UR12][R2.64], R4 ;  /* 0x0000000402007986 */ /* 0x000fe2000c101b0c */
[----:B------:R-:W-:Y:S05]  /*0400*/  EXIT ;  /* 0x000000000000794d */ /* 0x000fea0003800000 */
.L_x_11:
        /* <DEDUP_REMOVED lines=15> */
.L_x_13:


//--------------------- .nv.shared.reserved.0     --------------------------
	.section	.nv.shared.reserved.0,"aw",@nobits
	.weak		__nv_reservedSMEM_offset_0_alias
	.size		__nv_reservedSMEM_offset_0_alias, 0, 64
	.other		__nv_reservedSMEM_offset_0_alias,@"STO_CUDA_RESERVED_SHARED STV_DEFAULT"
__nv_reservedSMEM_offset_0_alias:
	.zero		0
	.zero		64


//--------------------- .nv.constant0._Z15bm_chunk_kernelPKcxixxiPx --------------------------
	.section	.nv.constant0._Z15bm_chunk_kernelPKcxixxiPx,"a",@progbits
	.sectionflags	@""
	.align	4
.nv.constant0._Z15bm_chunk_kernelPKcxixxiPx:
	.zero		952


//--------------------- .nv.constant0._Z17bm_segment_kernelPKcxixxPx --------------------------
	.section	.nv.constant0._Z17bm_segment_kernelPKcxixxPx,"a",@progbits
	.sectionflags	@""
	.align	4
.nv.constant0._Z17bm_segment_kernelPKcxixxPx:
	.zero		944


//--------------------- SYMBOLS --------------------------

	.type		.nv.reservedSmem.offset0,@object
	.size		.nv.reservedSmem.offset0,0x4
